//
// Generated by NVIDIA NVVM Compiler
//
// Compiler Build ID: CL-36424714
// Cuda compilation tools, release 13.0, V13.0.88
// Based on NVVM 20.0.0
//

.version 9.0
.target sm_100
.address_size 64

	// .globl	_Z21vector_add_simple_gpuPKfS0_Pfi

.visible .entry _Z21vector_add_simple_gpuPKfS0_Pfi(
	.param .u64 .ptr .align 1 _Z21vector_add_simple_gpuPKfS0_Pfi_param_0,
	.param .u64 .ptr .align 1 _Z21vector_add_simple_gpuPKfS0_Pfi_param_1,
	.param .u64 .ptr .align 1 _Z21vector_add_simple_gpuPKfS0_Pfi_param_2,
	.param .u32 _Z21vector_add_simple_gpuPKfS0_Pfi_param_3
)
{
	.reg .pred 	%p<2>;
	.reg .b32 	%r<6>;
	.reg .b32 	%f<4>;
	.reg .b64 	%rd<11>;

	ld.param.u64 	%rd1, [_Z21vector_add_simple_gpuPKfS0_Pfi_param_0];
	ld.param.u64 	%rd2, [_Z21vector_add_simple_gpuPKfS0_Pfi_param_1];
	ld.param.u64 	%rd3, [_Z21vector_add_simple_gpuPKfS0_Pfi_param_2];
	ld.param.u32 	%r2, [_Z21vector_add_simple_gpuPKfS0_Pfi_param_3];
	mov.u32 	%r3, %ctaid.x;
	mov.u32 	%r4, %ntid.x;
	mov.u32 	%r5, %tid.x;
	mad.lo.s32 	%r1, %r3, %r4, %r5;
	setp.ge.s32 	%p1, %r1, %r2;
	@%p1 bra 	$L__BB0_2;
	cvta.to.global.u64 	%rd4, %rd1;
	cvta.to.global.u64 	%rd5, %rd2;
	cvta.to.global.u64 	%rd6, %rd3;
	mul.wide.s32 	%rd7, %r1, 4;
	add.s64 	%rd8, %rd4, %rd7;
	ld.global.f32 	%f1, [%rd8];
	add.s64 	%rd9, %rd5, %rd7;
	ld.global.f32 	%f2, [%rd9];
	add.f32 	%f3, %f1, %f2;
	add.s64 	%rd10, %rd6, %rd7;
	st.global.f32 	[%rd10], %f3;
$L__BB0_2:
	ret;

}
	// .globl	_Z27vector_add_grid_strided_gpuPKfS0_Pfi
.visible .entry _Z27vector_add_grid_strided_gpuPKfS0_Pfi(
	.param .u64 .ptr .align 1 _Z27vector_add_grid_strided_gpuPKfS0_Pfi_param_0,
	.param .u64 .ptr .align 1 _Z27vector_add_grid_strided_gpuPKfS0_Pfi_param_1,
	.param .u64 .ptr .align 1 _Z27vector_add_grid_strided_gpuPKfS0_Pfi_param_2,
	.param .u32 _Z27vector_add_grid_strided_gpuPKfS0_Pfi_param_3
)
{
	.reg .pred 	%p<7>;
	.reg .b32 	%r<31>;
	.reg .b32 	%f<16>;
	.reg .b64 	%rd<25>;

	ld.param.u64 	%rd4, [_Z27vector_add_grid_strided_gpuPKfS0_Pfi_param_0];
	ld.param.u64 	%rd5, [_Z27vector_add_grid_strided_gpuPKfS0_Pfi_param_1];
	ld.param.u64 	%rd6, [_Z27vector_add_grid_strided_gpuPKfS0_Pfi_param_2];
	ld.param.u32 	%r12, [_Z27vector_add_grid_strided_gpuPKfS0_Pfi_param_3];
	cvta.to.global.u64 	%rd1, %rd6;
	cvta.to.global.u64 	%rd2, %rd5;
	cvta.to.global.u64 	%rd3, %rd4;
	mov.u32 	%r13, %ctaid.x;
	mov.u32 	%r14, %ntid.x;
	mov.u32 	%r15, %tid.x;
	mad.lo.s32 	%r29, %r13, %r14, %r15;
	mov.u32 	%r16, %nctaid.x;
	mul.lo.s32 	%r2, %r14, %r16;
	setp.ge.s32 	%p1, %r29, %r12;
	@%p1 bra 	$L__BB1_7;
	add.s32 	%r17, %r29, %r2;
	max.s32 	%r18, %r12, %r17;
	setp.lt.s32 	%p2, %r17, %r12;
	selp.u32 	%r19, 1, 0, %p2;
	add.s32 	%r20, %r17, %r19;
	sub.s32 	%r21, %r18, %r20;
	div.u32 	%r22, %r21, %r2;
	add.s32 	%r3, %r22, %r19;
	and.b32  	%r23, %r3, 3;
	setp.eq.s32 	%p3, %r23, 3;
	@%p3 bra 	$L__BB1_4;
	add.s32 	%r24, %r3, 1;
	and.b32  	%r25, %r24, 3;
	neg.s32 	%r27, %r25;
$L__BB1_3:
	.pragma "nounroll";
	mul.wide.s32 	%rd7, %r29, 4;
	add.s64 	%rd8, %rd1, %rd7;
	add.s64 	%rd9, %rd2, %rd7;
	add.s64 	%rd10, %rd3, %rd7;
	ld.global.f32 	%f1, [%rd10];
	ld.global.f32 	%f2, [%rd9];
	add.f32 	%f3, %f1, %f2;
	st.global.f32 	[%rd8], %f3;
	add.s32 	%r29, %r29, %r2;
	add.s32 	%r27, %r27, 1;
	setp.ne.s32 	%p4, %r27, 0;
	@%p4 bra 	$L__BB1_3;
$L__BB1_4:
	setp.lt.u32 	%p5, %r3, 3;
	@%p5 bra 	$L__BB1_7;
	mul.wide.s32 	%rd15, %r2, 4;
	shl.b32 	%r26, %r2, 2;
$L__BB1_6:
	mul.wide.s32 	%rd11, %r29, 4;
	add.s64 	%rd12, %rd3, %rd11;
	ld.global.f32 	%f4, [%rd12];
	add.s64 	%rd13, %rd2, %rd11;
	ld.global.f32 	%f5, [%rd13];
	add.f32 	%f6, %f4, %f5;
	add.s64 	%rd14, %rd1, %rd11;
	st.global.f32 	[%rd14], %f6;
	add.s64 	%rd16, %rd12, %rd15;
	ld.global.f32 	%f7, [%rd16];
	add.s64 	%rd17, %rd13, %rd15;
	ld.global.f32 	%f8, [%rd17];
	add.f32 	%f9, %f7, %f8;
	add.s64 	%rd18, %rd14, %rd15;
	st.global.f32 	[%rd18], %f9;
	add.s64 	%rd19, %rd16, %rd15;
	ld.global.f32 	%f10, [%rd19];
	add.s64 	%rd20, %rd17, %rd15;
	ld.global.f32 	%f11, [%rd20];
	add.f32 	%f12, %f10, %f11;
	add.s64 	%rd21, %rd18, %rd15;
	st.global.f32 	[%rd21], %f12;
	add.s64 	%rd22, %rd19, %rd15;
	ld.global.f32 	%f13, [%rd22];
	add.s64 	%rd23, %rd20, %rd15;
	ld.global.f32 	%f14, [%rd23];
	add.f32 	%f15, %f13, %f14;
	add.s64 	%rd24, %rd21, %rd15;
	st.global.f32 	[%rd24], %f15;
	add.s32 	%r29, %r26, %r29;
	setp.lt.s32 	%p6, %r29, %r12;
	@%p6 bra 	$L__BB1_6;
$L__BB1_7:
	ret;

}


// ===== COMPILED SASS (sm_100) =====

	.target	sm_100

	.elftype	@"ET_EXEC"


//--------------------- .note.nv.tkinfo           --------------------------
	.section	.note.nv.tkinfo,"",@"SHT_NOTE"
	.sectionflags	@"SHF_NOTE_NV_TKINFO"
	.tkinfo
        /*0018*/ 	.word	0x00000002
        /*0030*/ 	.string	""
        /*0030*/ 	.string	"ptxas"
        /*0030*/ 	.string	"Cuda compilation tools, release 13.0, V13.0.88"
        /*0030*/ 	.string	"Build cuda_13.0.r13.0/compiler.36424714_0"
        /*0030*/ 	.string	"-arch sm_100 -m 64 "



//--------------------- .note.nv.cuinfo           --------------------------
	.section	.note.nv.cuinfo,"",@"SHT_NOTE"
	.sectionflags	@"SHF_NOTE_NV_CUINFO"
        /*0018*/ 	.short	0x0002
        /*001a*/ 	.short	0x0064
        /*001c*/ 	.short	0x0082
	.zero		2


//--------------------- .nv.info                  --------------------------
	.section	.nv.info,"",@"SHT_CUDA_INFO"
	.align	4


	//----- nvinfo : EIATTR_REGCOUNT
	.align		4
        /*0000*/ 	.byte	0x04, 0x2f
        /*0002*/ 	.short	(.L_1 - .L_0)
	.align		4
.L_0:
        /*0004*/ 	.word	index@(_Z21vector_add_simple_gpuPKfS0_Pfi)
        /*0008*/ 	.word	0x0000000c


	//----- nvinfo : EIATTR_FRAME_SIZE
	.align		4
.L_1:
        /*000c*/ 	.byte	0x04, 0x11
        /*000e*/ 	.short	(.L_3 - .L_2)
	.align		4
.L_2:
        /*0010*/ 	.word	index@(_Z21vector_add_simple_gpuPKfS0_Pfi)
        /*0014*/ 	.word	0x00000000


	//----- nvinfo : EIATTR_REGCOUNT
	.align		4
.L_3:
        /*0018*/ 	.byte	0x04, 0x2f
        /*001a*/ 	.short	(.L_5 - .L_4)
	.align		4
.L_4:
        /*001c*/ 	.word	index@(_Z27vector_add_grid_strided_gpuPKfS0_Pfi)
        /*0020*/ 	.word	0x0000001a


	//----- nvinfo : EIATTR_FRAME_SIZE
	.align		4
.L_5:
        /*0024*/ 	.byte	0x04, 0x11
        /*0026*/ 	.short	(.L_7 - .L_6)
	.align		4
.L_6:
        /*0028*/ 	.word	index@(_Z27vector_add_grid_strided_gpuPKfS0_Pfi)
        /*002c*/ 	.word	0x00000000


	//----- nvinfo : EIATTR_MIN_STACK_SIZE
	.align		4
.L_7:
        /*0030*/ 	.byte	0x04, 0x12
        /*0032*/ 	.short	(.L_9 - .L_8)
	.align		4
.L_8:
        /*0034*/ 	.word	index@(_Z27vector_add_grid_strided_gpuPKfS0_Pfi)
        /*0038*/ 	.word	0x00000000


	//----- nvinfo : EIATTR_MIN_STACK_SIZE
	.align		4
.L_9:
        /*003c*/ 	.byte	0x04, 0x12
        /*003e*/ 	.short	(.L_11 - .L_10)
	.align		4
.L_10:
        /*0040*/ 	.word	index@(_Z21vector_add_simple_gpuPKfS0_Pfi)
        /*0044*/ 	.word	0x00000000
.L_11:


//--------------------- .nv.compat                --------------------------
	.section	.nv.compat,"",@"SHT_CUDA_COMPAT_INFO"
	.align	4
        /*0000*/ 	.byte	0x02, 0x09, 0x00, 0x00, 0x02, 0x02, 0x01, 0x00, 0x02, 0x05, 0x05, 0x00, 0x03, 0x07, 0x01, 0x01
        /*0010*/ 	.byte	0x02, 0x03, 0x00, 0x00, 0x02, 0x06, 0x01, 0x00, 0x04, 0x0b, 0x08, 0x00, 0x09, 0x00, 0x00, 0x00
        /*0020*/ 	.byte	0x00, 0x00, 0x00, 0x00


//--------------------- .nv.info._Z27vector_add_grid_strided_gpuPKfS0_Pfi --------------------------
	.section	.nv.info._Z27vector_add_grid_strided_gpuPKfS0_Pfi,"",@"SHT_CUDA_INFO"
	.sectionflags	@""
	.align	4


	//----- nvinfo : EIATTR_CUDA_API_VERSION
	.align		4
        /*0000*/ 	.byte	0x04, 0x37
        /*0002*/ 	.short	(.L_13 - .L_12)
.L_12:
        /*0004*/ 	.word	0x00000082


	//----- nvinfo : EIATTR_KPARAM_INFO
	.align		4
.L_13:
        /*0008*/ 	.byte	0x04, 0x17
        /*000a*/ 	.short	(.L_15 - .L_14)
.L_14:
        /*000c*/ 	.word	0x00000000
        /*0010*/ 	.short	0x0003
        /*0012*/ 	.short	0x0018
        /*0014*/ 	.byte	0x00, 0xf0, 0x11, 0x00


	//----- nvinfo : EIATTR_KPARAM_INFO
	.align		4
.L_15:
        /*0018*/ 	.byte	0x04, 0x17
        /*001a*/ 	.short	(.L_17 - .L_16)
.L_16:
        /*001c*/ 	.word	0x00000000
        /*0020*/ 	.short	0x0002
        /*0022*/ 	.short	0x0010
        /*0024*/ 	.byte	0x00, 0xf5, 0x21, 0x00


	//----- nvinfo : EIATTR_KPARAM_INFO
	.align		4
.L_17:
        /*0028*/ 	.byte	0x04, 0x17
        /*002a*/ 	.short	(.L_19 - .L_18)
.L_18:
        /*002c*/ 	.word	0x00000000
        /*0030*/ 	.short	0x0001
        /*0032*/ 	.short	0x0008
        /*0034*/ 	.byte	0x00, 0xf5, 0x21, 0x00


	//----- nvinfo : EIATTR_KPARAM_INFO
	.align		4
.L_19:
        /*0038*/ 	.byte	0x04, 0x17
        /*003a*/ 	.short	(.L_21 - .L_20)
.L_20:
        /*003c*/ 	.word	0x00000000
        /*0040*/ 	.short	0x0000
        /*0042*/ 	.short	0x0000
        /*0044*/ 	.byte	0x00, 0xf5, 0x21, 0x00


	//----- nvinfo : EIATTR_SPARSE_MMA_MASK
	.align		4
.L_21:
        /*0048*/ 	.byte	0x03, 0x50
        /*004a*/ 	.short	0x0000


	//----- nvinfo : EIATTR_MAXREG_COUNT
	.align		4
        /*004c*/ 	.byte	0x03, 0x1b
        /*004e*/ 	.short	0x00ff


	//----- nvinfo : EIATTR_MERCURY_ISA_VERSION
	.align		4
        /*0050*/ 	.byte	0x03, 0x5f
        /*0052*/ 	.short	0x0101


	//----- nvinfo : EIATTR_VRC_CTA_INIT_COUNT
	.align		4
        /*0054*/ 	.byte	0x02, 0x4a
	.zero		1
	.zero		1


	//----- nvinfo : EIATTR_EXIT_INSTR_OFFSETS
	.align		4
        /*0058*/ 	.byte	0x04, 0x1c
        /*005a*/ 	.short	(.L_23 - .L_22)


	//   ....[0]....
.L_22:
        /*005c*/ 	.word	0x00000090


	//   ....[1]....
        /*0060*/ 	.word	0x000003a0


	//   ....[2]....
        /*0064*/ 	.word	0x000005d0


	//----- nvinfo : EIATTR_CRS_STACK_SIZE
	.align		4
.L_23:
        /*0068*/ 	.byte	0x04, 0x1e
        /*006a*/ 	.short	(.L_25 - .L_24)
.L_24:
        /*006c*/ 	.word	0x00000000


	//----- nvinfo : EIATTR_CBANK_PARAM_SIZE
	.align		4
.L_25:
        /*0070*/ 	.byte	0x03, 0x19
        /*0072*/ 	.short	0x001c


	//----- nvinfo : EIATTR_PARAM_CBANK
	.align		4
        /*0074*/ 	.byte	0x04, 0x0a
        /*0076*/ 	.short	(.L_27 - .L_26)
	.align		4
.L_26:
        /*0078*/ 	.word	index@(.nv.constant0._Z27vector_add_grid_strided_gpuPKfS0_Pfi)
        /*007c*/ 	.short	0x0380
        /*007e*/ 	.short	0x001c


	//----- nvinfo : EIATTR_SW_WAR
	.align		4
.L_27:
        /*0080*/ 	.byte	0x04, 0x36
        /*0082*/ 	.short	(.L_29 - .L_28)
.L_28:
        /*0084*/ 	.word	0x00000008
.L_29:


//--------------------- .nv.info._Z21vector_add_simple_gpuPKfS0_Pfi --------------------------
	.section	.nv.info._Z21vector_add_simple_gpuPKfS0_Pfi,"",@"SHT_CUDA_INFO"
	.sectionflags	@""
	.align	4


	//----- nvinfo : EIATTR_CUDA_API_VERSION
	.align		4
        /*0000*/ 	.byte	0x04, 0x37
        /*0002*/ 	.short	(.L_31 - .L_30)
.L_30:
        /*0004*/ 	.word	0x00000082


	//----- nvinfo : EIATTR_KPARAM_INFO
	.align		4
.L_31:
        /*0008*/ 	.byte	0x04, 0x17
        /*000a*/ 	.short	(.L_33 - .L_32)
.L_32:
        /*000c*/ 	.word	0x00000000
        /*0010*/ 	.short	0x0003
        /*0012*/ 	.short	0x0018
        /*0014*/ 	.byte	0x00, 0xf0, 0x11, 0x00


	//----- nvinfo : EIATTR_KPARAM_INFO
	.align		4
.L_33:
        /*0018*/ 	.byte	0x04, 0x17
        /*001a*/ 	.short	(.L_35 - .L_34)
.L_34:
        /*001c*/ 	.word	0x00000000
        /*0020*/ 	.short	0x0002
        /*0022*/ 	.short	0x0010
        /*0024*/ 	.byte	0x00, 0xf5, 0x21, 0x00


	//----- nvinfo : EIATTR_KPARAM_INFO
	.align		4
.L_35:
        /*0028*/ 	.byte	0x04, 0x17
        /*002a*/ 	.short	(.L_37 - .L_36)
.L_36:
        /*002c*/ 	.word	0x00000000
        /*0030*/ 	.short	0x0001
        /*0032*/ 	.short	0x0008
        /*0034*/ 	.byte	0x00, 0xf5, 0x21, 0x00


	//----- nvinfo : EIATTR_KPARAM_INFO
	.align		4
.L_37:
        /*0038*/ 	.byte	0x04, 0x17
        /*003a*/ 	.short	(.L_39 - .L_38)
.L_38:
        /*003c*/ 	.word	0x00000000
        /*0040*/ 	.short	0x0000
        /*0042*/ 	.short	0x0000
        /*0044*/ 	.byte	0x00, 0xf5, 0x21, 0x00


	//----- nvinfo : EIATTR_SPARSE_MMA_MASK
	.align		4
.L_39:
        /*0048*/ 	.byte	0x03, 0x50
        /*004a*/ 	.short	0x0000


	//----- nvinfo : EIATTR_MAXREG_COUNT
	.align		4
        /*004c*/ 	.byte	0x03, 0x1b
        /*004e*/ 	.short	0x00ff


	//----- nvinfo : EIATTR_MERCURY_ISA_VERSION
	.align		4
        /*0050*/ 	.byte	0x03, 0x5f
        /*0052*/ 	.short	0x0101


	//----- nvinfo : EIATTR_VRC_CTA_INIT_COUNT
	.align		4
        /*0054*/ 	.byte	0x02, 0x4a
	.zero		1
	.zero		1


	//----- nvinfo : EIATTR_EXIT_INSTR_OFFSETS
	.align		4
        /*0058*/ 	.byte	0x04, 0x1c
        /*005a*/ 	.short	(.L_41 - .L_40)


	//   ....[0]....
.L_40:
        /*005c*/ 	.word	0x00000070


	//   ....[1]....
        /*0060*/ 	.word	0x00000130


	//----- nvinfo : EIATTR_CBANK_PARAM_SIZE
	.align		4
.L_41:
        /*0064*/ 	.byte	0x03, 0x19
        /*0066*/ 	.short	0x001c


	//----- nvinfo : EIATTR_PARAM_CBANK
	.align		4
        /*0068*/ 	.byte	0x04, 0x0a
        /*006a*/ 	.short	(.L_43 - .L_42)
	.align		4
.L_42:
        /*006c*/ 	.word	index@(.nv.constant0._Z21vector_add_simple_gpuPKfS0_Pfi)
        /*0070*/ 	.short	0x0380
        /*0072*/ 	.short	0x001c


	//----- nvinfo : EIATTR_SW_WAR
	.align		4
.L_43:
        /*0074*/ 	.byte	0x04, 0x36
        /*0076*/ 	.short	(.L_45 - .L_44)
.L_44:
        /*0078*/ 	.word	0x00000008
.L_45:


//--------------------- .nv.callgraph             --------------------------
	.section	.nv.callgraph,"",@"SHT_CUDA_CALLGRAPH"
	.align	4
	.sectionentsize	8
	.align		4
        /*0000*/ 	.word	0x00000000
	.align		4
        /*0004*/ 	.word	0xffffffff
	.align		4
        /*0008*/ 	.word	0x00000000
	.align		4
        /*000c*/ 	.word	0xfffffffe
	.align		4
        /*0010*/ 	.word	0x00000000
	.align		4
        /*0014*/ 	.word	0xfffffffd
	.align		4
        /*0018*/ 	.word	0x00000000
	.align		4
        /*001c*/ 	.word	0xfffffffc


//--------------------- .text._Z27vector_add_grid_strided_gpuPKfS0_Pfi --------------------------
	.section	.text._Z27vector_add_grid_strided_gpuPKfS0_Pfi,"ax",@progbits
	.align	128
        .global         _Z27vector_add_grid_strided_gpuPKfS0_Pfi
        .type           _Z27vector_add_grid_strided_gpuPKfS0_Pfi,@function
        .size           _Z27vector_add_grid_strided_gpuPKfS0_Pfi,(.L_x_6 - _Z27vector_add_grid_strided_gpuPKfS0_Pfi)
        .other          _Z27vector_add_grid_strided_gpuPKfS0_Pfi,@"STO_CUDA_ENTRY STV_DEFAULT"
_Z27vector_add_grid_strided_gpuPKfS0_Pfi:
.text._Z27vector_add_grid_strided_gpuPKfS0_Pfi:
[----:B------:R-:W-:Y:S01]  /*0000*/  LDC R1, c[0x0][0x37c] ;  /* 0x0000df00ff017b82 */ /* 0x000fe20000000800 */
[----:B------:R-:W0:Y:S07]  /*0010*/  S2R R3, SR_TID.X ;  /* 0x0000000000037919 */ /* 0x000e2e0000002100 */
[----:B------:R-:W0:Y:S01]  /*0020*/  S2UR UR4, SR_CTAID.X ;  /* 0x00000000000479c3 */ /* 0x000e220000002500 */
[----:B------:R-:W1:Y:S07]  /*0030*/  LDCU UR6, c[0x0][0x398] ;  /* 0x00007300ff0677ac */ /* 0x000e6e0008000800 */
[----:B------:R-:W0:Y:S01]  /*0040*/  LDC R0, c[0x0][0x360] ;  /* 0x0000d800ff007b82 */ /* 0x000e220000000800 */
[----:B------:R-:W2:Y:S01]  /*0050*/  LDCU UR5, c[0x0][0x370] ;  /* 0x00006e00ff0577ac */ /* 0x000ea20008000800 */
[----:B0-----:R-:W-:-:S02]  /*0060*/  IMAD R3, R0, UR4, R3 ;  /* 0x0000000400037c24 */ /* 0x001fc4000f8e0203 */
[----:B--2---:R-:W-:-:S03]  /*0070*/  IMAD R0, R0, UR5, RZ ;  /* 0x0000000500007c24 */ /* 0x004fc6000f8e02ff */
[----:B-1----:R-:W-:-:S13]  /*0080*/  ISETP.GE.AND P0, PT, R3, UR6, PT ;  /* 0x0000000603007c0c */ /* 0x002fda000bf06270 */
[----:B------:R-:W-:Y:S05]  /*0090*/  @P0 EXIT ;  /* 0x000000000000094d */ /* 0x000fea0003800000 */
[----:B------:R-:W0:Y:S01]  /*00a0*/  I2F.U32.RP R8, R0 ;  /* 0x0000000000087306 */ /* 0x000e220000209000 */
[----:B------:R-:W-:Y:S01]  /*00b0*/  IADD3 R2, PT, PT, R0, R3, RZ ;  /* 0x0000000300027210 */ /* 0x000fe20007ffe0ff */
[----:B------:R-:W1:Y:S01]  /*00c0*/  LDCU.64 UR4, c[0x0][0x358] ;  /* 0x00006b00ff0477ac */ /* 0x000e620008000a00 */
[----:B------:R-:W-:Y:S01]  /*00d0*/  IADD3 R9, PT, PT, RZ, -R0, RZ ;  /* 0x80000000ff097210 */ /* 0x000fe20007ffe0ff */
[----:B------:R-:W-:Y:S01]  /*00e0*/  BSSY.RECONVERGENT B0, `(.L_x_0) ;  /* 0x000002b000007945 */ /* 0x000fe20003800200 */
[C---:B------:R-:W-:Y:S02]  /*00f0*/  ISETP.GE.AND P0, PT, R2.reuse, UR6, PT ;  /* 0x0000000602007c0c */ /* 0x040fe4000bf06270 */
[----:B------:R-:W-:Y:S02]  /*0100*/  VIMNMX R7, PT, PT, R2, UR6, !PT ;  /* 0x0000000602077c48 */ /* 0x000fe4000ffe0100 */
[----:B------:R-:W-:Y:S02]  /*0110*/  SEL R6, RZ, 0x1, P0 ;  /* 0x00000001ff067807 */ /* 0x000fe40000000000 */
[----:B------:R-:W-:-:S02]  /*0120*/  ISETP.NE.U32.AND P2, PT, R0, RZ, PT ;  /* 0x000000ff0000720c */ /* 0x000fc40003f45070 */
[----:B------:R-:W-:Y:S01]  /*0130*/  IADD3 R7, PT, PT, R7, -R2, -R6 ;  /* 0x8000000207077210 */ /* 0x000fe20007ffe806 */
[----:B0-----:R-:W0:Y:S02]  /*0140*/  MUFU.RCP R8, R8 ;  /* 0x0000000800087308 */ /* 0x001e240000001000 */
[----:B0-----:R-:W-:-:S06]  /*0150*/  IADD3 R4, PT, PT, R8, 0xffffffe, RZ ;  /* 0x0ffffffe08047810 */ /* 0x001fcc0007ffe0ff */
[----:B------:R0:W2:Y:S02]  /*0160*/  F2I.FTZ.U32.TRUNC.NTZ R5, R4 ;  /* 0x0000000400057305 */ /* 0x0000a4000021f000 */
[----:B0-----:R-:W-:Y:S02]  /*0170*/  HFMA2 R4, -RZ, RZ, 0, 0 ;  /* 0x00000000ff047431 */ /* 0x001fe400000001ff */
[----:B--2---:R-:W-:-:S04]  /*0180*/  IMAD R9, R9, R5, RZ ;  /* 0x0000000509097224 */ /* 0x004fc800078e02ff */
[----:B------:R-:W-:-:S06]  /*0190*/  IMAD.HI.U32 R8, R5, R9, R4 ;  /* 0x0000000905087227 */ /* 0x000fcc00078e0004 */
[----:B------:R-:W-:-:S05]  /*01a0*/  IMAD.HI.U32 R5, R8, R7, RZ ;  /* 0x0000000708057227 */ /* 0x000fca00078e00ff */
[----:B------:R-:W-:-:S05]  /*01b0*/  IADD3 R2, PT, PT, -R5, RZ, RZ ;  /* 0x000000ff05027210 */ /* 0x000fca0007ffe1ff */
[----:B------:R-:W-:-:S05]  /*01c0*/  IMAD R7, R0, R2, R7 ;  /* 0x0000000200077224 */ /* 0x000fca00078e0207 */
[----:B------:R-:W-:-:S13]  /*01d0*/  ISETP.GE.U32.AND P0, PT, R7, R0, PT ;  /* 0x000000000700720c */ /* 0x000fda0003f06070 */
[----:B------:R-:W-:Y:S02]  /*01e0*/  @P0 IADD3 R7, PT, PT, -R0, R7, RZ ;  /* 0x0000000700070210 */ /* 0x000fe40007ffe1ff */
[----:B------:R-:W-:Y:S02]  /*01f0*/  @P0 IADD3 R5, PT, PT, R5, 0x1, RZ ;  /* 0x0000000105050810 */ /* 0x000fe40007ffe0ff */
[----:B------:R-:W-:-:S13]  /*0200*/  ISETP.GE.U32.AND P1, PT, R7, R0, PT ;  /* 0x000000000700720c */ /* 0x000fda0003f26070 */
[----:B------:R-:W-:Y:S02]  /*0210*/  @P1 IADD3 R5, PT, PT, R5, 0x1, RZ ;  /* 0x0000000105051810 */ /* 0x000fe40007ffe0ff */
[----:B------:R-:W-:-:S04]  /*0220*/  @!P2 LOP3.LUT R5, RZ, R0, RZ, 0x33, !PT ;  /* 0x00000000ff05a212 */ /* 0x000fc800078e33ff */
[----:B------:R-:W-:-:S04]  /*0230*/  IADD3 R2, PT, PT, R6, R5, RZ ;  /* 0x0000000506027210 */ /* 0x000fc80007ffe0ff */
[C---:B------:R-:W-:Y:S02]  /*0240*/  LOP3.LUT R4, R2.reuse, 0x3, RZ, 0xc0, !PT ;  /* 0x0000000302047812 */ /* 0x040fe400078ec0ff */
[----:B------:R-:W-:Y:S02]  /*0250*/  ISETP.GE.U32.AND P1, PT, R2, 0x3, PT ;  /* 0x000000030200780c */ /* 0x000fe40003f26070 */
[----:B------:R-:W-:-:S13]  /*0260*/  ISETP.NE.AND P0, PT, R4, 0x3, PT ;  /* 0x000000030400780c */ /* 0x000fda0003f05270 */
[----:B-1----:R-:W-:Y:S05]  /*0270*/  @!P0 BRA `(.L_x_1) ;  /* 0x0000000000448947 */ /* 0x002fea0003800000 */
[----:B------:R-:W0:Y:S01]  /*0280*/  LDC.64 R4, c[0x0][0x390] ;  /* 0x0000e400ff047b82 */ /* 0x000e220000000a00 */
[----:B------:R-:W-:-:S04]  /*0290*/  IADD3 R2, PT, PT, R2, 0x1, RZ ;  /* 0x0000000102027810 */ /* 0x000fc80007ffe0ff */
[----:B------:R-:W-:-:S03]  /*02a0*/  LOP3.LUT R2, R2, 0x3, RZ, 0xc0, !PT ;  /* 0x0000000302027812 */ /* 0x000fc600078ec0ff */
[----:B------:R-:W1:Y:S01]  /*02b0*/  LDC.64 R6, c[0x0][0x380] ;  /* 0x0000e000ff067b82 */ /* 0x000e620000000a00 */
[----:B------:R-:W-:-:S07]  /*02c0*/  IADD3 R2, PT, PT, -R2, RZ, RZ ;  /* 0x000000ff02027210 */ /* 0x000fce0007ffe1ff */
[----:B------:R-:W2:Y:S02]  /*02d0*/  LDC.64 R8, c[0x0][0x388] ;  /* 0x0000e200ff087b82 */ /* 0x000ea40000000a00 */
.L_x_2:
[----:B--2---:R-:W-:-:S04]  /*02e0*/  IMAD.WIDE R12, R3, 0x4, R8 ;  /* 0x00000004030c7825 */ /* 0x004fc800078e0208 */
[C---:B-1----:R-:W-:Y:S02]  /*02f0*/  IMAD.WIDE R14, R3.reuse, 0x4, R6 ;  /* 0x00000004030e7825 */ /* 0x042fe400078e0206 */
[----:B------:R-:W2:Y:S04]  /*0300*/  LDG.E R13, desc[UR4][R12.64] ;  /* 0x000000040c0d7981 */ /* 0x000ea8000c1e1900 */
[----:B------:R-:W2:Y:S01]  /*0310*/  LDG.E R14, desc[UR4][R14.64] ;  /* 0x000000040e0e7981 */ /* 0x000ea2000c1e1900 */
[----:B0--3--:R-:W-:Y:S01]  /*0320*/  IMAD.WIDE R10, R3, 0x4, R4 ;  /* 0x00000004030a7825 */ /* 0x009fe200078e0204 */
[----:B------:R-:W-:Y:S02]  /*0330*/  IADD3 R2, PT, PT, R2, 0x1, RZ ;  /* 0x0000000102027810 */ /* 0x000fe40007ffe0ff */
[----:B------:R-:W-:-:S02]  /*0340*/  IADD3 R3, PT, PT, R0, R3, RZ ;  /* 0x0000000300037210 */ /* 0x000fc40007ffe0ff */
[----:B------:R-:W-:Y:S01]  /*0350*/  ISETP.NE.AND P0, PT, R2, RZ, PT ;  /* 0x000000ff0200720c */ /* 0x000fe20003f05270 */
[----:B--2---:R-:W-:-:S05]  /*0360*/  FADD R17, R14, R13 ;  /* 0x0000000d0e117221 */ /* 0x004fca0000000000 */
[----:B------:R3:W-:Y:S07]  /*0370*/  STG.E desc[UR4][R10.64], R17 ;  /* 0x000000110a007986 */ /* 0x0007ee000c101904 */
[----:B------:R-:W-:Y:S05]  /*0380*/  @P0 BRA `(.L_x_2) ;  /* 0xfffffffc00d40947 */ /* 0x000fea000383ffff */
.L_x_1:
[----:B------:R-:W-:Y:S05]  /*0390*/  BSYNC.RECONVERGENT B0 ;  /* 0x0000000000007941 */ /* 0x000fea0003800200 */
.L_x_0:
[----:B------:R-:W-:Y:S05]  /*03a0*/  @!P1 EXIT ;  /* 0x000000000000994d */ /* 0x000fea0003800000 */
.L_x_3:
[----:B------:R-:W3:Y:S08]  /*03b0*/  LDC.64 R4, c[0x0][0x380] ;  /* 0x0000e000ff047b82 */ /* 0x000ef00000000a00 */
[----:B------:R-:W0:Y:S01]  /*03c0*/  LDC.64 R6, c[0x0][0x388] ;  /* 0x0000e200ff067b82 */ /* 0x000e220000000a00 */
[----:B---3--:R-:W-:-:S07]  /*03d0*/  IMAD.WIDE R10, R3, 0x4, R4 ;  /* 0x00000004030a7825 */ /* 0x008fce00078e0204 */
[----:B------:R-:W1:Y:S01]  /*03e0*/  LDC.64 R4, c[0x0][0x390] ;  /* 0x0000e400ff047b82 */ /* 0x000e620000000a00 */
[----:B--2---:R-:W2:Y:S01]  /*03f0*/  LDG.E R2, desc[UR4][R10.64] ;  /* 0x000000040a027981 */ /* 0x004ea2000c1e1900 */
[----:B0-----:R-:W-:-:S05]  /*0400*/  IMAD.WIDE R12, R3, 0x4, R6 ;  /* 0x00000004030c7825 */ /* 0x001fca00078e0206 */
[----:B------:R-:W2:Y:S01]  /*0410*/  LDG.E R7, desc[UR4][R12.64] ;  /* 0x000000040c077981 */ /* 0x000ea2000c1e1900 */
[----:B-1----:R-:W-:-:S04]  /*0420*/  IMAD.WIDE R16, R3, 0x4, R4 ;  /* 0x0000000403107825 */ /* 0x002fc800078e0204 */
[----:B------:R-:W-:-:S04]  /*0430*/  IMAD.WIDE R4, R0, 0x4, R10 ;  /* 0x0000000400047825 */ /* 0x000fc800078e020a */
[----:B--2---:R-:W-:Y:S01]  /*0440*/  FADD R19, R2, R7 ;  /* 0x0000000702137221 */ /* 0x004fe20000000000 */
[----:B------:R-:W-:-:S04]  /*0450*/  IMAD.WIDE R6, R0, 0x4, R12 ;  /* 0x0000000400067825 */ /* 0x000fc800078e020c */
[----:B------:R0:W-:Y:S04]  /*0460*/  STG.E desc[UR4][R16.64], R19 ;  /* 0x0000001310007986 */ /* 0x0001e8000c101904 */
[----:B------:R-:W2:Y:S04]  /*0470*/  LDG.E R2, desc[UR4][R4.64] ;  /* 0x0000000404027981 */ /* 0x000ea8000c1e1900 */
[----:B------:R-:W2:Y:S01]  /*0480*/  LDG.E R15, desc[UR4][R6.64] ;  /* 0x00000004060f7981 */ /* 0x000ea2000c1e1900 */
[----:B------:R-:W-:-:S04]  /*0490*/  IMAD.WIDE R8, R0, 0x4, R16 ;  /* 0x0000000400087825 */ /* 0x000fc800078e0210 */
[----:B------:R-:W-:-:S04]  /*04a0*/  IMAD.WIDE R10, R0, 0x4, R4 ;  /* 0x00000004000a7825 */ /* 0x000fc800078e0204 */
[----:B------:R-:W-:-:S04]  /*04b0*/  IMAD.WIDE R12, R0, 0x4, R6 ;  /* 0x00000004000c7825 */ /* 0x000fc800078e0206 */
[----:B--2---:R-:W-:-:S05]  /*04c0*/  FADD R21, R2, R15 ;  /* 0x0000000f02157221 */ /* 0x004fca0000000000 */
        /* <DEDUP_REMOVED lines=8> */
[----:B------:R-:W1:Y:S04]  /*0550*/  LDG.E R4, desc[UR4][R4.64] ;  /* 0x0000000404047981 */ /* 0x000e68000c1e1900 */
[----:B------:R-:W1:Y:S01]  /*0560*/  LDG.E R7, desc[UR4][R6.64] ;  /* 0x0000000406077981 */ /* 0x000e62000c1e1900 */
[C---:B0-----:R-:W-:Y:S01]  /*0570*/  IMAD.WIDE R16, R0.reuse, 0x4, R14 ;  /* 0x0000000400107825 */ /* 0x041fe200078e020e */
[----:B------:R-:W-:-:S04]  /*0580*/  LEA R3, R0, R3, 0x2 ;  /* 0x0000000300037211 */ /* 0x000fc800078e10ff */
[----:B------:R-:W-:Y:S01]  /*0590*/  ISETP.GE.AND P0, PT, R3, UR6, PT ;  /* 0x0000000603007c0c */ /* 0x000fe2000bf06270 */
[----:B-1----:R-:W-:-:S05]  /*05a0*/  FADD R9, R4, R7 ;  /* 0x0000000704097221 */ /* 0x002fca0000000000 */
[----:B------:R2:W-:Y:S07]  /*05b0*/  STG.E desc[UR4][R16.64], R9 ;  /* 0x0000000910007986 */ /* 0x0005ee000c101904 */
[----:B------:R-:W-:Y:S05]  /*05c0*/  @!P0 BRA `(.L_x_3) ;  /* 0xfffffffc00788947 */ /* 0x000fea000383ffff */
[----:B------:R-:W-:Y:S05]  /*05d0*/  EXIT ;  /* 0x000000000000794d */ /* 0x000fea0003800000 */
.L_x_4:
[----:B------:R-:W-:-:S00]  /*05e0*/  BRA `(.L_x_4) ;  /* 0xfffffffc00fc7947 */ /* 0x000fc0000383ffff */
[----:B------:R-:W-:-:S00]  /*05f0*/  NOP ;  /* 0x0000000000007918 */ /* 0x000fc00000000000 */
        /* <DEDUP_REMOVED lines=8> */
.L_x_6:


//--------------------- .text._Z21vector_add_simple_gpuPKfS0_Pfi --------------------------
	.section	.text._Z21vector_add_simple_gpuPKfS0_Pfi,"ax",@progbits
	.align	128
        .global         _Z21vector_add_simple_gpuPKfS0_Pfi
        .type           _Z21vector_add_simple_gpuPKfS0_Pfi,@function
        .size           _Z21vector_add_simple_gpuPKfS0_Pfi,(.L_x_7 - _Z21vector_add_simple_gpuPKfS0_Pfi)
        .other          _Z21vector_add_simple_gpuPKfS0_Pfi,@"STO_CUDA_ENTRY STV_DEFAULT"
_Z21vector_add_simple_gpuPKfS0_Pfi:
.text._Z21vector_add_simple_gpuPKfS0_Pfi:
[----:B------:R-:W-:Y:S01]  /*0000*/  LDC R1, c[0x0][0x37c] ;  /* 0x0000df00ff017b82 */ /* 0x000fe20000000800 */
[----:B------:R-:W0:Y:S07]  /*0010*/  S2R R0, SR_TID.X ;  /* 0x0000000000007919 */ /* 0x000e2e0000002100 */
[----:B------:R-:W0:Y:S01]  /*0020*/  S2UR UR4, SR_CTAID.X ;  /* 0x00000000000479c3 */ /* 0x000e220000002500 */
[----:B------:R-:W1:Y:S07]  /*0030*/  LDCU UR5, c[0x0][0x398] ;  /* 0x00007300ff0577ac */ /* 0x000e6e0008000800 */
[----:B------:R-:W0:Y:S02]  /*0040*/  LDC R9, c[0x0][0x360] ;  /* 0x0000d800ff097b82 */ /* 0x000e240000000800 */
[----:B0-----:R-:W-:-:S05]  /*0050*/  IMAD R9, R9, UR4, R0 ;  /* 0x0000000409097c24 */ /* 0x001fca000f8e0200 */
[----:B-1----:R-:W-:-:S13]  /*0060*/  ISETP.GE.AND P0, PT, R9, UR5, PT ;  /* 0x0000000509007c0c */ /* 0x002fda000bf06270 */
[----:B------:R-:W-:Y:S05]  /*0070*/  @P0 EXIT ;  /* 0x000000000000094d */ /* 0x000fea0003800000 */
[----:B------:R-:W0:Y:S01]  /*0080*/  LDC.64 R2, c[0x0][0x380] ;  /* 0x0000e000ff027b82 */ /* 0x000e220000000a00 */
[----:B------:R-:W1:Y:S07]  /*0090*/  LDCU.64 UR4, c[0x0][0x358] ;  /* 0x00006b00ff0477ac */ /* 0x000e6e0008000a00 */
[----:B------:R-:W2:Y:S08]  /*00a0*/  LDC.64 R4, c[0x0][0x388] ;  /* 0x0000e200ff047b82 */ /* 0x000eb00000000a00 */
[----:B------:R-:W3:Y:S01]  /*00b0*/  LDC.64 R6, c[0x0][0x390] ;  /* 0x0000e400ff067b82 */ /* 0x000ee20000000a00 */
[----:B0-----:R-:W-:-:S06]  /*00c0*/  IMAD.WIDE R2, R9, 0x4, R2 ;  /* 0x0000000409027825 */ /* 0x001fcc00078e0202 */
[----:B-1----:R-:W4:Y:S01]  /*00d0*/  LDG.E R2, desc[UR4][R2.64] ;  /* 0x0000000402027981 */ /* 0x002f22000c1e1900 */
[----:B--2---:R-:W-:-:S06]  /*00e0*/  IMAD.WIDE R4, R9, 0x4, R4 ;  /* 0x0000000409047825 */ /* 0x004fcc00078e0204 */
[----:B------:R-:W4:Y:S01]  /*00f0*/  LDG.E R5, desc[UR4][R4.64] ;  /* 0x0000000404057981 */ /* 0x000f22000c1e1900 */
[----:B---3--:R-:W-:-:S04]  /*0100*/  IMAD.WIDE R6, R9, 0x4, R6 ;  /* 0x0000000409067825 */ /* 0x008fc800078e0206 */
[----:B----4-:R-:W-:-:S05]  /*0110*/  FADD R9, R2, R5 ;  /* 0x0000000502097221 */ /* 0x010fca0000000000 */
[----:B------:R-:W-:Y:S01]  /*0120*/  STG.E desc[UR4][R6.64], R9 ;  /* 0x0000000906007986 */ /* 0x000fe2000c101904 */
[----:B------:R-:W-:Y:S05]  /*0130*/  EXIT ;  /* 0x000000000000794d */ /* 0x000fea0003800000 */
.L_x_5:
        /* <DEDUP_REMOVED lines=12> */
.L_x_7:


//--------------------- .nv.shared.reserved.0     --------------------------
	.section	.nv.shared.reserved.0,"aw",@nobits
	.weak		__nv_reservedSMEM_offset_0_alias
	.size		__nv_reservedSMEM_offset_0_alias, 0, 64
	.other		__nv_reservedSMEM_offset_0_alias,@"STO_CUDA_RESERVED_SHARED STV_DEFAULT"
__nv_reservedSMEM_offset_0_alias:
	.zero		0
	.zero		64


//--------------------- .nv.constant0._Z27vector_add_grid_strided_gpuPKfS0_Pfi --------------------------
	.section	.nv.constant0._Z27vector_add_grid_strided_gpuPKfS0_Pfi,"a",@progbits
	.sectionflags	@""
	.align	4
.nv.constant0._Z27vector_add_grid_strided_gpuPKfS0_Pfi:
	.zero		924


//--------------------- .nv.constant0._Z21vector_add_simple_gpuPKfS0_Pfi --------------------------
	.section	.nv.constant0._Z21vector_add_simple_gpuPKfS0_Pfi,"a",@progbits
	.sectionflags	@""
	.align	4
.nv.constant0._Z21vector_add_simple_gpuPKfS0_Pfi:
	.zero		924


//--------------------- SYMBOLS --------------------------

	.type		.nv.reservedSmem.offset0,@object
	.size		.nv.reservedSmem.offset0,0x4
